//
// Generated by NVIDIA NVVM Compiler
//
// Compiler Build ID: CL-36424714
// Cuda compilation tools, release 13.0, V13.0.88
// Based on NVVM 20.0.0
//

.version 9.0
.target sm_100
.address_size 64

	// .globl	_Z9cudahellov
.extern .func  (.param .b32 func_retval0) vprintf
(
	.param .b64 vprintf_param_0,
	.param .b64 vprintf_param_1
)
;
.global .align 1 .b8 $str[48] = {72, 111, 108, 97, 32, 77, 117, 110, 100, 111, 33, 32, 83, 111, 121, 32, 101, 108, 32, 104, 105, 108, 111, 32, 37, 100, 44, 37, 100, 32, 100, 101, 108, 32, 98, 108, 111, 113, 117, 101, 32, 37, 100, 44, 37, 100, 10};

.visible .entry _Z9cudahellov()
{
	.local .align 16 .b8 	__local_depot0[16];
	.reg .b64 	%SP;
	.reg .b64 	%SPL;
	.reg .b32 	%r<7>;
	.reg .b64 	%rd<5>;

	mov.u64 	%SPL, __local_depot0;
	cvta.local.u64 	%SP, %SPL;
	add.u64 	%rd1, %SP, 0;
	add.u64 	%rd2, %SPL, 0;
	mov.u32 	%r1, %tid.x;
	mov.u32 	%r2, %tid.y;
	mov.u32 	%r3, %ctaid.x;
	mov.u32 	%r4, %ctaid.y;
	st.local.v4.u32 	[%rd2], {%r1, %r2, %r3, %r4};
	mov.u64 	%rd3, $str;
	cvta.global.u64 	%rd4, %rd3;
	{ // callseq 0, 0
	.param .b64 param0;
	st.param.b64 	[param0], %rd4;
	.param .b64 param1;
	st.param.b64 	[param1], %rd1;
	.param .b32 retval0;
	call.uni (retval0), 
	vprintf, 
	(
	param0, 
	param1
	);
	ld.param.b32 	%r5, [retval0];
	} // callseq 0
	ret;

}


// ===== COMPILED SASS (sm_100) =====

	.target	sm_100

	.elftype	@"ET_EXEC"


//--------------------- .note.nv.tkinfo           --------------------------
	.section	.note.nv.tkinfo,"",@"SHT_NOTE"
	.sectionflags	@"SHF_NOTE_NV_TKINFO"
	.tkinfo
        /*0018*/ 	.word	0x00000002
        /*0030*/ 	.string	""
        /*0030*/ 	.string	"ptxas"
        /*0030*/ 	.string	"Cuda compilation tools, release 13.0, V13.0.88"
        /*0030*/ 	.string	"Build cuda_13.0.r13.0/compiler.36424714_0"
        /*0030*/ 	.string	"-arch sm_100 -m 64 "



//--------------------- .note.nv.cuinfo           --------------------------
	.section	.note.nv.cuinfo,"",@"SHT_NOTE"
	.sectionflags	@"SHF_NOTE_NV_CUINFO"
        /*0018*/ 	.short	0x0002
        /*001a*/ 	.short	0x0064
        /*001c*/ 	.short	0x0082
	.zero		2


//--------------------- .nv.info                  --------------------------
	.section	.nv.info,"",@"SHT_CUDA_INFO"
	.align	4


	//----- nvinfo : EIATTR_REGCOUNT
	.align		4
        /*0000*/ 	.byte	0x04, 0x2f
        /*0002*/ 	.short	(.L_2 - .L_1)
	.align		4
.L_1:
        /*0004*/ 	.word	index@(_Z9cudahellov)
        /*0008*/ 	.word	0x00000018


	//----- nvinfo : EIATTR_FRAME_SIZE
	.align		4
.L_2:
        /*000c*/ 	.byte	0x04, 0x11
        /*000e*/ 	.short	(.L_4 - .L_3)
	.align		4
.L_3:
        /*0010*/ 	.word	index@(_Z9cudahellov)
        /*0014*/ 	.word	0x00000010


	//----- nvinfo : EIATTR_MIN_STACK_SIZE
	.align		4
.L_4:
        /*0018*/ 	.byte	0x04, 0x12
        /*001a*/ 	.short	(.L_6 - .L_5)
	.align		4
.L_5:
        /*001c*/ 	.word	index@(_Z9cudahellov)
        /*0020*/ 	.word	0x00000010
.L_6:


//--------------------- .nv.compat                --------------------------
	.section	.nv.compat,"",@"SHT_CUDA_COMPAT_INFO"
	.align	4
        /*0000*/ 	.byte	0x02, 0x09, 0x00, 0x00, 0x02, 0x02, 0x01, 0x00, 0x02, 0x05, 0x05, 0x00, 0x03, 0x07, 0x01, 0x01
        /*0010*/ 	.byte	0x02, 0x03, 0x00, 0x00, 0x02, 0x06, 0x01, 0x00, 0x04, 0x0b, 0x08, 0x00, 0x09, 0x00, 0x00, 0x00
        /*0020*/ 	.byte	0x00, 0x00, 0x00, 0x00


//--------------------- .nv.info._Z9cudahellov    --------------------------
	.section	.nv.info._Z9cudahellov,"",@"SHT_CUDA_INFO"
	.sectionflags	@""
	.align	4


	//----- nvinfo : EIATTR_CUDA_API_VERSION
	.align		4
        /*0000*/ 	.byte	0x04, 0x37
        /*0002*/ 	.short	(.L_8 - .L_7)
.L_7:
        /*0004*/ 	.word	0x00000082


	//----- nvinfo : EIATTR_SPARSE_MMA_MASK
	.align		4
.L_8:
        /*0008*/ 	.byte	0x03, 0x50
        /*000a*/ 	.short	0x0000


	//----- nvinfo : EIATTR_MAXREG_COUNT
	.align		4
        /*000c*/ 	.byte	0x03, 0x1b
        /*000e*/ 	.short	0x00ff


	//----- nvinfo : EIATTR_EXTERNS
	.align		4
        /*0010*/ 	.byte	0x04, 0x0f
        /*0012*/ 	.short	(.L_10 - .L_9)


	//   ....[0]....
	.align		4
.L_9:
        /*0014*/ 	.word	index@(vprintf)


	//----- nvinfo : EIATTR_MERCURY_ISA_VERSION
	.align		4
.L_10:
        /*0018*/ 	.byte	0x03, 0x5f
        /*001a*/ 	.short	0x0101


	//----- nvinfo : EIATTR_VRC_CTA_INIT_COUNT
	.align		4
        /*001c*/ 	.byte	0x02, 0x4a
	.zero		1
	.zero		1


	//----- nvinfo : EIATTR_SYSCALL_OFFSETS
	.align		4
        /*0020*/ 	.byte	0x04, 0x46
        /*0022*/ 	.short	(.L_12 - .L_11)


	//   ....[0]....
.L_11:
        /*0024*/ 	.word	0x00000110


	//----- nvinfo : EIATTR_EXIT_INSTR_OFFSETS
	.align		4
.L_12:
        /*0028*/ 	.byte	0x04, 0x1c
        /*002a*/ 	.short	(.L_14 - .L_13)


	//   ....[0]....
.L_13:
        /*002c*/ 	.word	0x00000120


	//----- nvinfo : EIATTR_SW_WAR
	.align		4
.L_14:
        /*0030*/ 	.byte	0x04, 0x36
        /*0032*/ 	.short	(.L_16 - .L_15)
.L_15:
        /*0034*/ 	.word	0x00000008
.L_16:


//--------------------- .nv.callgraph             --------------------------
	.section	.nv.callgraph,"",@"SHT_CUDA_CALLGRAPH"
	.align	4
	.sectionentsize	8
	.align		4
        /*0000*/ 	.word	0x00000000
	.align		4
        /*0004*/ 	.word	0xffffffff
	.align		4
        /*0008*/ 	.word	index@(_Z9cudahellov)
	.align		4
        /*000c*/ 	.word	index@(vprintf)
	.align		4
        /*0010*/ 	.word	0x00000000
	.align		4
        /*0014*/ 	.word	0xfffffffe
	.align		4
        /*0018*/ 	.word	0x00000000
	.align		4
        /*001c*/ 	.word	0xfffffffd
	.align		4
        /*0020*/ 	.word	0x00000000
	.align		4
        /*0024*/ 	.word	0xfffffffc


//--------------------- .nv.constant4             --------------------------
	.section	.nv.constant4,"a",@progbits
	.align	8
	.align		8
.nv.constant4:
        /*0000*/ 	.dword	vprintf
	.align		8
        /*0008*/ 	.dword	$str


//--------------------- .text._Z9cudahellov       --------------------------
	.section	.text._Z9cudahellov,"ax",@progbits
	.align	128
        .global         _Z9cudahellov
        .type           _Z9cudahellov,@function
        .size           _Z9cudahellov,(.L_x_2 - _Z9cudahellov)
        .other          _Z9cudahellov,@"STO_CUDA_ENTRY STV_DEFAULT"
_Z9cudahellov:
.text._Z9cudahellov:
[----:B------:R-:W0:Y:S01]  /*0000*/  LDC R1, c[0x0][0x37c] ;  /* 0x0000df00ff017b82 */ /* 0x000e220000000800 */
[----:B------:R-:W1:Y:S01]  /*0010*/  S2R R8, SR_TID.X ;  /* 0x0000000000087919 */ /* 0x000e620000002100 */
[----:B0-----:R-:W-:Y:S01]  /*0020*/  VIADD R1, R1, 0xfffffff0 ;  /* 0xfffffff001017836 */ /* 0x001fe20000000000 */
[----:B------:R-:W-:Y:S01]  /*0030*/  MOV R0, 0x0 ;  /* 0x0000000000007802 */ /* 0x000fe20000000f00 */
[----:B------:R-:W0:Y:S01]  /*0040*/  LDCU UR4, c[0x0][0x2f8] ;  /* 0x00005f00ff0477ac */ /* 0x000e220008000800 */
[----:B------:R-:W1:Y:S03]  /*0050*/  S2R R9, SR_TID.Y ;  /* 0x0000000000097919 */ /* 0x000e660000002200 */
[----:B------:R2:W3:Y:S01]  /*0060*/  LDC.64 R2, c[0x4][R0] ;  /* 0x0100000000027b82 */ /* 0x0004e20000000a00 */
[----:B------:R-:W4:Y:S01]  /*0070*/  LDCU.64 UR6, c[0x4][0x8] ;  /* 0x01000100ff0677ac */ /* 0x000f220008000a00 */
[----:B------:R-:W1:Y:S01]  /*0080*/  S2R R10, SR_CTAID.X ;  /* 0x00000000000a7919 */ /* 0x000e620000002500 */
[----:B------:R-:W5:Y:S01]  /*0090*/  LDCU UR5, c[0x0][0x2fc] ;  /* 0x00005f80ff0577ac */ /* 0x000f620008000800 */
[----:B------:R-:W1:Y:S01]  /*00a0*/  S2R R11, SR_CTAID.Y ;  /* 0x00000000000b7919 */ /* 0x000e620000002600 */
[----:B0-----:R-:W-:Y:S01]  /*00b0*/  IADD3 R6, P0, PT, R1, UR4, RZ ;  /* 0x0000000401067c10 */ /* 0x001fe2000ff1e0ff */
[----:B----4-:R-:W-:Y:S01]  /*00c0*/  IMAD.U32 R4, RZ, RZ, UR6 ;  /* 0x00000006ff047e24 */ /* 0x010fe2000f8e00ff */
[----:B------:R-:W-:-:S03]  /*00d0*/  MOV R5, UR7 ;  /* 0x0000000700057c02 */ /* 0x000fc60008000f00 */
[----:B-----5:R-:W-:Y:S01]  /*00e0*/  IMAD.X R7, RZ, RZ, UR5, P0 ;  /* 0x00000005ff077e24 */ /* 0x020fe200080e06ff */
[----:B-1----:R2:W-:Y:S07]  /*00f0*/  STL.128 [R1], R8 ;  /* 0x0000000801007387 */ /* 0x0025ee0000100c00 */
[----:B------:R-:W-:-:S07]  /*0100*/  LEPC R20, `(.L_x_0) ;  /* 0x000000001014794e */ /* 0x000fce0000000000 */
[----:B--23--:R-:W-:Y:S05]  /*0110*/  CALL.ABS.NOINC R2 ;  /* 0x0000000002007343 */ /* 0x00cfea0003c00000 */
.L_x_0:
[----:B------:R-:W-:Y:S05]  /*0120*/  EXIT ;  /* 0x000000000000794d */ /* 0x000fea0003800000 */
.L_x_1:
[----:B------:R-:W-:-:S00]  /*0130*/  BRA `(.L_x_1) ;  /* 0xfffffffc00fc7947 */ /* 0x000fc0000383ffff */
[----:B------:R-:W-:-:S00]  /*0140*/  NOP ;  /* 0x0000000000007918 */ /* 0x000fc00000000000 */
        /* <DEDUP_REMOVED lines=11> */
.L_x_2:


//--------------------- .nv.global.init           --------------------------
	.section	.nv.global.init,"aw",@progbits
.nv.global.init:
	.type		$str,@object
	.size		$str,(.L_0 - $str)
$str:
        /*0000*/ 	.byte	0x48, 0x6f, 0x6c, 0x61, 0x20, 0x4d, 0x75, 0x6e, 0x64, 0x6f, 0x21, 0x20, 0x53, 0x6f, 0x79, 0x20
        /*0010*/ 	.byte	0x65, 0x6c, 0x20, 0x68, 0x69, 0x6c, 0x6f, 0x20, 0x25, 0x64, 0x2c, 0x25, 0x64, 0x20, 0x64, 0x65
        /*0020*/ 	.byte	0x6c, 0x20, 0x62, 0x6c, 0x6f, 0x71, 0x75, 0x65, 0x20, 0x25, 0x64, 0x2c, 0x25, 0x64, 0x0a, 0x00
.L_0:


//--------------------- .nv.shared.reserved.0     --------------------------
	.section	.nv.shared.reserved.0,"aw",@nobits
	.weak		__nv_reservedSMEM_offset_0_alias
	.size		__nv_reservedSMEM_offset_0_alias, 0, 64
	.other		__nv_reservedSMEM_offset_0_alias,@"STO_CUDA_RESERVED_SHARED STV_DEFAULT"
__nv_reservedSMEM_offset_0_alias:
	.zero		0
	.zero		64


//--------------------- .nv.constant0._Z9cudahellov --------------------------
	.section	.nv.constant0._Z9cudahellov,"a",@progbits
	.sectionflags	@""
	.align	4
.nv.constant0._Z9cudahellov:
	.zero		896


//--------------------- SYMBOLS --------------------------

	.type		.nv.reservedSmem.offset0,@object
	.size		.nv.reservedSmem.offset0,0x4
	.type		vprintf,@function
